//
// Generated by NVIDIA NVVM Compiler
//
// Compiler Build ID: CL-36424714
// Cuda compilation tools, release 13.0, V13.0.88
// Based on NVVM 20.0.0
//

.version 9.0
.target sm_100
.address_size 64

	// .globl	_Z7reduce1PiS_
.extern .func  (.param .b32 func_retval0) vprintf
(
	.param .b64 vprintf_param_0,
	.param .b64 vprintf_param_1
)
;
.extern .shared .align 16 .b8 sdata[];
.global .align 1 .b8 $str[13] = {104, 101, 108, 108, 111, 32, 119, 111, 114, 108, 100, 10};

.visible .entry _Z7reduce1PiS_(
	.param .u64 .ptr .align 1 _Z7reduce1PiS__param_0,
	.param .u64 .ptr .align 1 _Z7reduce1PiS__param_1
)
{
	.reg .pred 	%p<5>;
	.reg .b32 	%r<21>;
	.reg .b64 	%rd<9>;

	ld.param.u64 	%rd2, [_Z7reduce1PiS__param_0];
	ld.param.u64 	%rd1, [_Z7reduce1PiS__param_1];
	cvta.to.global.u64 	%rd3, %rd2;
	mov.u32 	%r1, %tid.x;
	mov.u32 	%r2, %ctaid.x;
	mov.u32 	%r3, %ntid.x;
	mad.lo.s32 	%r7, %r2, %r3, %r1;
	mul.wide.u32 	%rd4, %r7, 4;
	add.s64 	%rd5, %rd3, %rd4;
	ld.global.u32 	%r8, [%rd5];
	shl.b32 	%r9, %r1, 2;
	mov.u32 	%r10, sdata;
	add.s32 	%r4, %r10, %r9;
	st.shared.u32 	[%r4], %r8;
	bar.sync 	0;
	setp.lt.u32 	%p1, %r3, 2;
	@%p1 bra 	$L__BB0_5;
	mov.b32 	%r20, 1;
$L__BB0_2:
	shl.b32 	%r6, %r20, 1;
	add.s32 	%r12, %r6, -1;
	and.b32  	%r13, %r12, %r1;
	setp.ne.s32 	%p2, %r13, 0;
	@%p2 bra 	$L__BB0_4;
	shl.b32 	%r14, %r20, 2;
	add.s32 	%r15, %r4, %r14;
	ld.shared.u32 	%r16, [%r15];
	ld.shared.u32 	%r17, [%r4];
	add.s32 	%r18, %r17, %r16;
	st.shared.u32 	[%r4], %r18;
$L__BB0_4:
	bar.sync 	0;
	setp.lt.u32 	%p3, %r6, %r3;
	mov.u32 	%r20, %r6;
	@%p3 bra 	$L__BB0_2;
$L__BB0_5:
	setp.ne.s32 	%p4, %r1, 0;
	@%p4 bra 	$L__BB0_7;
	ld.shared.u32 	%r19, [sdata];
	cvta.to.global.u64 	%rd6, %rd1;
	mul.wide.u32 	%rd7, %r2, 4;
	add.s64 	%rd8, %rd6, %rd7;
	st.global.u32 	[%rd8], %r19;
$L__BB0_7:
	ret;

}
	// .globl	_Z4testPiS_
.visible .entry _Z4testPiS_(
	.param .u64 .ptr .align 1 _Z4testPiS__param_0,
	.param .u64 .ptr .align 1 _Z4testPiS__param_1
)
{
	.reg .b32 	%r<3>;
	.reg .b64 	%rd<3>;

	mov.u64 	%rd1, $str;
	cvta.global.u64 	%rd2, %rd1;
	{ // callseq 0, 0
	.param .b64 param0;
	st.param.b64 	[param0], %rd2;
	.param .b64 param1;
	st.param.b64 	[param1], 0;
	.param .b32 retval0;
	call.uni (retval0), 
	vprintf, 
	(
	param0, 
	param1
	);
	ld.param.b32 	%r1, [retval0];
	} // callseq 0
	ret;

}


// ===== COMPILED SASS (sm_100) =====

	.target	sm_100

	.elftype	@"ET_EXEC"


//--------------------- .note.nv.tkinfo           --------------------------
	.section	.note.nv.tkinfo,"",@"SHT_NOTE"
	.sectionflags	@"SHF_NOTE_NV_TKINFO"
	.tkinfo
        /*0018*/ 	.word	0x00000002
        /*0030*/ 	.string	""
        /*0030*/ 	.string	"ptxas"
        /*0030*/ 	.string	"Cuda compilation tools, release 13.0, V13.0.88"
        /*0030*/ 	.string	"Build cuda_13.0.r13.0/compiler.36424714_0"
        /*0030*/ 	.string	"-arch sm_100 -m 64 "



//--------------------- .note.nv.cuinfo           --------------------------
	.section	.note.nv.cuinfo,"",@"SHT_NOTE"
	.sectionflags	@"SHF_NOTE_NV_CUINFO"
        /*0018*/ 	.short	0x0002
        /*001a*/ 	.short	0x0064
        /*001c*/ 	.short	0x0082
	.zero		2


//--------------------- .nv.info                  --------------------------
	.section	.nv.info,"",@"SHT_CUDA_INFO"
	.align	4


	//----- nvinfo : EIATTR_REGCOUNT
	.align		4
        /*0000*/ 	.byte	0x04, 0x2f
        /*0002*/ 	.short	(.L_2 - .L_1)
	.align		4
.L_1:
        /*0004*/ 	.word	index@(_Z7reduce1PiS_)
        /*0008*/ 	.word	0x0000000b


	//----- nvinfo : EIATTR_FRAME_SIZE
	.align		4
.L_2:
        /*000c*/ 	.byte	0x04, 0x11
        /*000e*/ 	.short	(.L_4 - .L_3)
	.align		4
.L_3:
        /*0010*/ 	.word	index@(_Z7reduce1PiS_)
        /*0014*/ 	.word	0x00000000


	//----- nvinfo : EIATTR_REGCOUNT
	.align		4
.L_4:
        /*0018*/ 	.byte	0x04, 0x2f
        /*001a*/ 	.short	(.L_6 - .L_5)
	.align		4
.L_5:
        /*001c*/ 	.word	index@(_Z4testPiS_)
        /*0020*/ 	.word	0x00000018


	//----- nvinfo : EIATTR_FRAME_SIZE
	.align		4
.L_6:
        /*0024*/ 	.byte	0x04, 0x11
        /*0026*/ 	.short	(.L_8 - .L_7)
	.align		4
.L_7:
        /*0028*/ 	.word	index@(_Z4testPiS_)
        /*002c*/ 	.word	0x00000000


	//----- nvinfo : EIATTR_MIN_STACK_SIZE
	.align		4
.L_8:
        /*0030*/ 	.byte	0x04, 0x12
        /*0032*/ 	.short	(.L_10 - .L_9)
	.align		4
.L_9:
        /*0034*/ 	.word	index@(_Z4testPiS_)
        /*0038*/ 	.word	0x00000000


	//----- nvinfo : EIATTR_MIN_STACK_SIZE
	.align		4
.L_10:
        /*003c*/ 	.byte	0x04, 0x12
        /*003e*/ 	.short	(.L_12 - .L_11)
	.align		4
.L_11:
        /*0040*/ 	.word	index@(_Z7reduce1PiS_)
        /*0044*/ 	.word	0x00000000
.L_12:


//--------------------- .nv.compat                --------------------------
	.section	.nv.compat,"",@"SHT_CUDA_COMPAT_INFO"
	.align	4
        /*0000*/ 	.byte	0x02, 0x09, 0x00, 0x00, 0x02, 0x02, 0x01, 0x00, 0x02, 0x05, 0x05, 0x00, 0x03, 0x07, 0x01, 0x01
        /*0010*/ 	.byte	0x02, 0x03, 0x00, 0x00, 0x02, 0x06, 0x01, 0x00, 0x04, 0x0b, 0x08, 0x00, 0x09, 0x00, 0x00, 0x00
        /*0020*/ 	.byte	0x00, 0x00, 0x00, 0x00


//--------------------- .nv.info._Z4testPiS_      --------------------------
	.section	.nv.info._Z4testPiS_,"",@"SHT_CUDA_INFO"
	.sectionflags	@""
	.align	4


	//----- nvinfo : EIATTR_CUDA_API_VERSION
	.align		4
        /*0000*/ 	.byte	0x04, 0x37
        /*0002*/ 	.short	(.L_14 - .L_13)
.L_13:
        /*0004*/ 	.word	0x00000082


	//----- nvinfo : EIATTR_KPARAM_INFO
	.align		4
.L_14:
        /*0008*/ 	.byte	0x04, 0x17
        /*000a*/ 	.short	(.L_16 - .L_15)
.L_15:
        /*000c*/ 	.word	0x00000000
        /*0010*/ 	.short	0x0001
        /*0012*/ 	.short	0x0008
        /*0014*/ 	.byte	0x00, 0xf5, 0x21, 0x00


	//----- nvinfo : EIATTR_KPARAM_INFO
	.align		4
.L_16:
        /*0018*/ 	.byte	0x04, 0x17
        /*001a*/ 	.short	(.L_18 - .L_17)
.L_17:
        /*001c*/ 	.word	0x00000000
        /*0020*/ 	.short	0x0000
        /*0022*/ 	.short	0x0000
        /*0024*/ 	.byte	0x00, 0xf5, 0x21, 0x00


	//----- nvinfo : EIATTR_SPARSE_MMA_MASK
	.align		4
.L_18:
        /*0028*/ 	.byte	0x03, 0x50
        /*002a*/ 	.short	0x0000


	//----- nvinfo : EIATTR_MAXREG_COUNT
	.align		4
        /*002c*/ 	.byte	0x03, 0x1b
        /*002e*/ 	.short	0x00ff


	//----- nvinfo : EIATTR_EXTERNS
	.align		4
        /*0030*/ 	.byte	0x04, 0x0f
        /*0032*/ 	.short	(.L_20 - .L_19)


	//   ....[0]....
	.align		4
.L_19:
        /*0034*/ 	.word	index@(vprintf)


	//----- nvinfo : EIATTR_MERCURY_ISA_VERSION
	.align		4
.L_20:
        /*0038*/ 	.byte	0x03, 0x5f
        /*003a*/ 	.short	0x0101


	//----- nvinfo : EIATTR_VRC_CTA_INIT_COUNT
	.align		4
        /*003c*/ 	.byte	0x02, 0x4a
	.zero		1
	.zero		1


	//----- nvinfo : EIATTR_SYSCALL_OFFSETS
	.align		4
        /*0040*/ 	.byte	0x04, 0x46
        /*0042*/ 	.short	(.L_22 - .L_21)


	//   ....[0]....
.L_21:
        /*0044*/ 	.word	0x00000080


	//----- nvinfo : EIATTR_EXIT_INSTR_OFFSETS
	.align		4
.L_22:
        /*0048*/ 	.byte	0x04, 0x1c
        /*004a*/ 	.short	(.L_24 - .L_23)


	//   ....[0]....
.L_23:
        /*004c*/ 	.word	0x00000090


	//----- nvinfo : EIATTR_CBANK_PARAM_SIZE
	.align		4
.L_24:
        /*0050*/ 	.byte	0x03, 0x19
        /*0052*/ 	.short	0x0010


	//----- nvinfo : EIATTR_PARAM_CBANK
	.align		4
        /*0054*/ 	.byte	0x04, 0x0a
        /*0056*/ 	.short	(.L_26 - .L_25)
	.align		4
.L_25:
        /*0058*/ 	.word	index@(.nv.constant0._Z4testPiS_)
        /*005c*/ 	.short	0x0380
        /*005e*/ 	.short	0x0010


	//----- nvinfo : EIATTR_SW_WAR
	.align		4
.L_26:
        /*0060*/ 	.byte	0x04, 0x36
        /*0062*/ 	.short	(.L_28 - .L_27)
.L_27:
        /*0064*/ 	.word	0x00000008
.L_28:


//--------------------- .nv.info._Z7reduce1PiS_   --------------------------
	.section	.nv.info._Z7reduce1PiS_,"",@"SHT_CUDA_INFO"
	.sectionflags	@""
	.align	4


	//----- nvinfo : EIATTR_CUDA_API_VERSION
	.align		4
        /*0000*/ 	.byte	0x04, 0x37
        /*0002*/ 	.short	(.L_30 - .L_29)
.L_29:
        /*0004*/ 	.word	0x00000082


	//----- nvinfo : EIATTR_KPARAM_INFO
	.align		4
.L_30:
        /*0008*/ 	.byte	0x04, 0x17
        /*000a*/ 	.short	(.L_32 - .L_31)
.L_31:
        /*000c*/ 	.word	0x00000000
        /*0010*/ 	.short	0x0001
        /*0012*/ 	.short	0x0008
        /*0014*/ 	.byte	0x00, 0xf5, 0x21, 0x00


	//----- nvinfo : EIATTR_KPARAM_INFO
	.align		4
.L_32:
        /*0018*/ 	.byte	0x04, 0x17
        /*001a*/ 	.short	(.L_34 - .L_33)
.L_33:
        /*001c*/ 	.word	0x00000000
        /*0020*/ 	.short	0x0000
        /*0022*/ 	.short	0x0000
        /*0024*/ 	.byte	0x00, 0xf5, 0x21, 0x00


	//----- nvinfo : EIATTR_SPARSE_MMA_MASK
	.align		4
.L_34:
        /*0028*/ 	.byte	0x03, 0x50
        /*002a*/ 	.short	0x0000


	//----- nvinfo : EIATTR_MAXREG_COUNT
	.align		4
        /*002c*/ 	.byte	0x03, 0x1b
        /*002e*/ 	.short	0x00ff


	//----- nvinfo : EIATTR_NUM_BARRIERS
	.align		4
        /*0030*/ 	.byte	0x02, 0x4c
        /*0032*/ 	.byte	0x01
	.zero		1


	//----- nvinfo : EIATTR_MERCURY_ISA_VERSION
	.align		4
        /*0034*/ 	.byte	0x03, 0x5f
        /*0036*/ 	.short	0x0101


	//----- nvinfo : EIATTR_VRC_CTA_INIT_COUNT
	.align		4
        /*0038*/ 	.byte	0x02, 0x4a
	.zero		1
	.zero		1


	//----- nvinfo : EIATTR_EXIT_INSTR_OFFSETS
	.align		4
        /*003c*/ 	.byte	0x04, 0x1c
        /*003e*/ 	.short	(.L_36 - .L_35)


	//   ....[0]....
.L_35:
        /*0040*/ 	.word	0x000001f0


	//   ....[1]....
        /*0044*/ 	.word	0x00000270


	//----- nvinfo : EIATTR_CBANK_PARAM_SIZE
	.align		4
.L_36:
        /*0048*/ 	.byte	0x03, 0x19
        /*004a*/ 	.short	0x0010


	//----- nvinfo : EIATTR_PARAM_CBANK
	.align		4
        /*004c*/ 	.byte	0x04, 0x0a
        /*004e*/ 	.short	(.L_38 - .L_37)
	.align		4
.L_37:
        /*0050*/ 	.word	index@(.nv.constant0._Z7reduce1PiS_)
        /*0054*/ 	.short	0x0380
        /*0056*/ 	.short	0x0010


	//----- nvinfo : EIATTR_SW_WAR
	.align		4
.L_38:
        /*0058*/ 	.byte	0x04, 0x36
        /*005a*/ 	.short	(.L_40 - .L_39)
.L_39:
        /*005c*/ 	.word	0x00000008
.L_40:


//--------------------- .nv.callgraph             --------------------------
	.section	.nv.callgraph,"",@"SHT_CUDA_CALLGRAPH"
	.align	4
	.sectionentsize	8
	.align		4
        /*0000*/ 	.word	0x00000000
	.align		4
        /*0004*/ 	.word	0xffffffff
	.align		4
        /*0008*/ 	.word	index@(_Z4testPiS_)
	.align		4
        /*000c*/ 	.word	index@(vprintf)
	.align		4
        /*0010*/ 	.word	0x00000000
	.align		4
        /*0014*/ 	.word	0xfffffffe
	.align		4
        /*0018*/ 	.word	0x00000000
	.align		4
        /*001c*/ 	.word	0xfffffffd
	.align		4
        /*0020*/ 	.word	0x00000000
	.align		4
        /*0024*/ 	.word	0xfffffffc


//--------------------- .nv.constant4             --------------------------
	.section	.nv.constant4,"a",@progbits
	.align	8
	.align		8
.nv.constant4:
        /*0000*/ 	.dword	vprintf
	.align		8
        /*0008*/ 	.dword	$str


//--------------------- .text._Z4testPiS_         --------------------------
	.section	.text._Z4testPiS_,"ax",@progbits
	.align	128
        .global         _Z4testPiS_
        .type           _Z4testPiS_,@function
        .size           _Z4testPiS_,(.L_x_5 - _Z4testPiS_)
        .other          _Z4testPiS_,@"STO_CUDA_ENTRY STV_DEFAULT"
_Z4testPiS_:
.text._Z4testPiS_:
[----:B------:R-:W0:Y:S01]  /*0000*/  LDC R1, c[0x0][0x37c] ;  /* 0x0000df00ff017b82 */ /* 0x000e220000000800 */
[----:B------:R-:W-:Y:S01]  /*0010*/  MOV R0, 0x0 ;  /* 0x0000000000007802 */ /* 0x000fe20000000f00 */
[----:B------:R-:W1:Y:S01]  /*0020*/  LDCU.64 UR4, c[0x4][0x8] ;  /* 0x01000100ff0477ac */ /* 0x000e620008000a00 */
[----:B------:R-:W-:-:S05]  /*0030*/  CS2R R6, SRZ ;  /* 0x0000000000067805 */ /* 0x000fca000001ff00 */
[----:B------:R2:W3:Y:S01]  /*0040*/  LDC.64 R2, c[0x4][R0] ;  /* 0x0100000000027b82 */ /* 0x0004e20000000a00 */
[----:B-1----:R-:W-:Y:S02]  /*0050*/  IMAD.U32 R4, RZ, RZ, UR4 ;  /* 0x00000004ff047e24 */ /* 0x002fe4000f8e00ff */
[----:B--2---:R-:W-:-:S07]  /*0060*/  IMAD.U32 R5, RZ, RZ, UR5 ;  /* 0x00000005ff057e24 */ /* 0x004fce000f8e00ff */
[----:B------:R-:W-:-:S07]  /*0070*/  LEPC R20, `(.L_x_0) ;  /* 0x000000001014794e */ /* 0x000fce0000000000 */
[----:B0--3--:R-:W-:Y:S05]  /*0080*/  CALL.ABS.NOINC R2 ;  /* 0x0000000002007343 */ /* 0x009fea0003c00000 */
.L_x_0:
[----:B------:R-:W-:Y:S05]  /*0090*/  EXIT ;  /* 0x000000000000794d */ /* 0x000fea0003800000 */
.L_x_1:
[----:B------:R-:W-:-:S00]  /*00a0*/  BRA `(.L_x_1) ;  /* 0xfffffffc00fc7947 */ /* 0x000fc0000383ffff */
[----:B------:R-:W-:-:S00]  /*00b0*/  NOP ;  /* 0x0000000000007918 */ /* 0x000fc00000000000 */
        /* <DEDUP_REMOVED lines=12> */
.L_x_5:


//--------------------- .text._Z7reduce1PiS_      --------------------------
	.section	.text._Z7reduce1PiS_,"ax",@progbits
	.align	128
        .global         _Z7reduce1PiS_
        .type           _Z7reduce1PiS_,@function
        .size           _Z7reduce1PiS_,(.L_x_6 - _Z7reduce1PiS_)
        .other          _Z7reduce1PiS_,@"STO_CUDA_ENTRY STV_DEFAULT"
_Z7reduce1PiS_:
.text._Z7reduce1PiS_:
[----:B------:R-:W-:Y:S01]  /*0000*/  LDC R1, c[0x0][0x37c] ;  /* 0x0000df00ff017b82 */ /* 0x000fe20000000800 */
[----:B------:R-:W0:Y:S07]  /*0010*/  S2R R7, SR_TID.X ;  /* 0x0000000000077919 */ /* 0x000e2e0000002100 */
[----:B------:R-:W1:Y:S01]  /*0020*/  LDC.64 R2, c[0x0][0x380] ;  /* 0x0000e000ff027b82 */ /* 0x000e620000000a00 */
[----:B------:R-:W0:Y:S01]  /*0030*/  LDCU UR8, c[0x0][0x360] ;  /* 0x00006c00ff0877ac */ /* 0x000e220008000800 */
[----:B------:R-:W0:Y:S01]  /*0040*/  S2R R6, SR_CTAID.X ;  /* 0x0000000000067919 */ /* 0x000e220000002500 */
[----:B------:R-:W2:Y:S01]  /*0050*/  LDCU.64 UR6, c[0x0][0x358] ;  /* 0x00006b00ff0677ac */ /* 0x000ea20008000a00 */
[----:B0-----:R-:W-:-:S04]  /*0060*/  IMAD R5, R6, UR8, R7 ;  /* 0x0000000806057c24 */ /* 0x001fc8000f8e0207 */
[----:B-1----:R-:W-:-:S06]  /*0070*/  IMAD.WIDE.U32 R2, R5, 0x4, R2 ;  /* 0x0000000405027825 */ /* 0x002fcc00078e0002 */
[----:B--2---:R-:W2:Y:S01]  /*0080*/  LDG.E R2, desc[UR6][R2.64] ;  /* 0x0000000602027981 */ /* 0x004ea2000c1e1900 */
[----:B------:R-:W0:Y:S01]  /*0090*/  S2UR UR5, SR_CgaCtaId ;  /* 0x00000000000579c3 */ /* 0x000e220000008800 */
[----:B------:R-:W-:Y:S01]  /*00a0*/  UMOV UR4, 0x400 ;  /* 0x0000040000047882 */ /* 0x000fe20000000000 */
[----:B------:R-:W-:Y:S01]  /*00b0*/  UISETP.GE.U32.AND UP0, UPT, UR8, 0x2, UPT ;  /* 0x000000020800788c */ /* 0x000fe2000bf06070 */
[----:B------:R-:W-:Y:S01]  /*00c0*/  ISETP.NE.AND P0, PT, R7, RZ, PT ;  /* 0x000000ff0700720c */ /* 0x000fe20003f05270 */
[----:B0-----:R-:W-:-:S06]  /*00d0*/  ULEA UR4, UR5, UR4, 0x18 ;  /* 0x0000000405047291 */ /* 0x001fcc000f8ec0ff */
[----:B------:R-:W-:-:S05]  /*00e0*/  LEA R5, R7, UR4, 0x2 ;  /* 0x0000000407057c11 */ /* 0x000fca000f8e10ff */
[----:B--2---:R0:W-:Y:S01]  /*00f0*/  STS [R5], R2 ;  /* 0x0000000205007388 */ /* 0x0041e20000000800 */
[----:B------:R-:W-:Y:S06]  /*0100*/  BAR.SYNC.DEFER_BLOCKING 0x0 ;  /* 0x0000000000007b1d */ /* 0x000fec0000010000 */
[----:B------:R-:W-:Y:S05]  /*0110*/  BRA.U !UP0, `(.L_x_2) ;  /* 0x0000000108347547 */ /* 0x000fea000b800000 */
[----:B------:R-:W-:-:S07]  /*0120*/  IMAD.MOV.U32 R0, RZ, RZ, 0x1 ;  /* 0x00000001ff007424 */ /* 0x000fce00078e00ff */
.L_x_3:
[----:B------:R-:W-:-:S05]  /*0130*/  IMAD.SHL.U32 R8, R0, 0x2, RZ ;  /* 0x0000000200087824 */ /* 0x000fca00078e00ff */
[----:B0-----:R-:W-:-:S04]  /*0140*/  IADD3 R2, PT, PT, R8, -0x1, RZ ;  /* 0xffffffff08027810 */ /* 0x001fc80007ffe0ff */
[----:B------:R-:W-:-:S13]  /*0150*/  LOP3.LUT P1, RZ, R2, R7, RZ, 0xc0, !PT ;  /* 0x0000000702ff7212 */ /* 0x000fda000782c0ff */
[----:B------:R-:W-:Y:S01]  /*0160*/  @!P1 IMAD R2, R0, 0x4, R5 ;  /* 0x0000000400029824 */ /* 0x000fe200078e0205 */
[----:B------:R-:W-:Y:S01]  /*0170*/  @!P1 LDS R3, [R5] ;  /* 0x0000000005039984 */ /* 0x000fe20000000800 */
[----:B------:R-:W-:-:S04]  /*0180*/  MOV R0, R8 ;  /* 0x0000000800007202 */ /* 0x000fc80000000f00 */
[----:B------:R-:W0:Y:S02]  /*0190*/  @!P1 LDS R2, [R2] ;  /* 0x0000000002029984 */ /* 0x000e240000000800 */
[----:B0-----:R-:W-:-:S05]  /*01a0*/  @!P1 IADD3 R4, PT, PT, R2, R3, RZ ;  /* 0x0000000302049210 */ /* 0x001fca0007ffe0ff */
[----:B------:R1:W-:Y:S01]  /*01b0*/  @!P1 STS [R5], R4 ;  /* 0x0000000405009388 */ /* 0x0003e20000000800 */
[----:B------:R-:W-:Y:S01]  /*01c0*/  BAR.SYNC.DEFER_BLOCKING 0x0 ;  /* 0x0000000000007b1d */ /* 0x000fe20000010000 */
[----:B------:R-:W-:-:S13]  /*01d0*/  ISETP.GE.U32.AND P1, PT, R8, UR8, PT ;  /* 0x0000000808007c0c */ /* 0x000fda000bf26070 */
[----:B-1----:R-:W-:Y:S05]  /*01e0*/  @!P1 BRA `(.L_x_3) ;  /* 0xfffffffc00d09947 */ /* 0x002fea000383ffff */
.L_x_2:
[----:B------:R-:W-:Y:S05]  /*01f0*/  @P0 EXIT ;  /* 0x000000000000094d */ /* 0x000fea0003800000 */
[----:B------:R-:W1:Y:S01]  /*0200*/  S2UR UR5, SR_CgaCtaId ;  /* 0x00000000000579c3 */ /* 0x000e620000008800 */
[----:B------:R-:W-:-:S07]  /*0210*/  UMOV UR4, 0x400 ;  /* 0x0000040000047882 */ /* 0x000fce0000000000 */
[----:B0-----:R-:W0:Y:S01]  /*0220*/  LDC.64 R2, c[0x0][0x388] ;  /* 0x0000e200ff027b82 */ /* 0x001e220000000a00 */
[----:B-1----:R-:W-:Y:S01]  /*0230*/  ULEA UR4, UR5, UR4, 0x18 ;  /* 0x0000000405047291 */ /* 0x002fe2000f8ec0ff */
[----:B0-----:R-:W-:-:S08]  /*0240*/  IMAD.WIDE.U32 R2, R6, 0x4, R2 ;  /* 0x0000000406027825 */ /* 0x001fd000078e0002 */
[----:B------:R-:W0:Y:S04]  /*0250*/  LDS R5, [UR4] ;  /* 0x00000004ff057984 */ /* 0x000e280008000800 */
[----:B0-----:R-:W-:Y:S01]  /*0260*/  STG.E desc[UR6][R2.64], R5 ;  /* 0x0000000502007986 */ /* 0x001fe2000c101906 */
[----:B------:R-:W-:Y:S05]  /*0270*/  EXIT ;  /* 0x000000000000794d */ /* 0x000fea0003800000 */
.L_x_4:
        /* <DEDUP_REMOVED lines=16> */
.L_x_6:


//--------------------- .nv.global.init           --------------------------
	.section	.nv.global.init,"aw",@progbits
.nv.global.init:
	.type		$str,@object
	.size		$str,(.L_0 - $str)
$str:
        /*0000*/ 	.byte	0x68, 0x65, 0x6c, 0x6c, 0x6f, 0x20, 0x77, 0x6f, 0x72, 0x6c, 0x64, 0x0a, 0x00
.L_0:


//--------------------- .nv.shared._Z4testPiS_    --------------------------
	.section	.nv.shared._Z4testPiS_,"aw",@nobits
	.sectionflags	@""
	.align	16
	.zero		1024


//--------------------- .nv.shared.reserved.0     --------------------------
	.section	.nv.shared.reserved.0,"aw",@nobits
	.weak		__nv_reservedSMEM_offset_0_alias
	.size		__nv_reservedSMEM_offset_0_alias, 0, 64
	.other		__nv_reservedSMEM_offset_0_alias,@"STO_CUDA_RESERVED_SHARED STV_DEFAULT"
__nv_reservedSMEM_offset_0_alias:
	.zero		0
	.zero		64


//--------------------- .nv.shared._Z7reduce1PiS_ --------------------------
	.section	.nv.shared._Z7reduce1PiS_,"aw",@nobits
	.sectionflags	@""
	.align	16
	.zero		1024


//--------------------- .nv.constant0._Z4testPiS_ --------------------------
	.section	.nv.constant0._Z4testPiS_,"a",@progbits
	.sectionflags	@""
	.align	4
.nv.constant0._Z4testPiS_:
	.zero		912


//--------------------- .nv.constant0._Z7reduce1PiS_ --------------------------
	.section	.nv.constant0._Z7reduce1PiS_,"a",@progbits
	.sectionflags	@""
	.align	4
.nv.constant0._Z7reduce1PiS_:
	.zero		912


//--------------------- SYMBOLS --------------------------

	.type		.nv.reservedSmem.offset0,@object
	.size		.nv.reservedSmem.offset0,0x4
	.type		.nv.reservedSmem.cap,@object
	.size		.nv.reservedSmem.cap,0x4
	.type		vprintf,@function
